//
// Generated by NVIDIA NVVM Compiler
//
// Compiler Build ID: CL-36424714
// Cuda compilation tools, release 13.0, V13.0.88
// Based on NVVM 20.0.0
//

.version 9.0
.target sm_100
.address_size 64

	// .globl	_Z4busyv
.extern .func  (.param .b32 func_retval0) vprintf
(
	.param .b64 vprintf_param_0,
	.param .b64 vprintf_param_1
)
;
.global .align 1 .b8 $str[12] = {73, 39, 109, 32, 97, 119, 97, 107, 101, 33, 10};

.visible .entry _Z4busyv()
{
	.reg .pred 	%p<2>;
	.reg .b32 	%r<3>;
	.reg .b64 	%rd<7>;

	// begin inline asm
	mov.u64 	%rd2, %clock64;
	// end inline asm
	cvt.s64.s32 	%rd3, %rd2;
	add.s64 	%rd1, %rd3, 1000000000;
$L__BB0_1:
	// begin inline asm
	mov.u64 	%rd4, %clock64;
	// end inline asm
	setp.lt.s64 	%p1, %rd4, %rd1;
	@%p1 bra 	$L__BB0_1;
	mov.u64 	%rd5, $str;
	cvta.global.u64 	%rd6, %rd5;
	{ // callseq 0, 0
	.param .b64 param0;
	st.param.b64 	[param0], %rd6;
	.param .b64 param1;
	st.param.b64 	[param1], 0;
	.param .b32 retval0;
	call.uni (retval0), 
	vprintf, 
	(
	param0, 
	param1
	);
	ld.param.b32 	%r1, [retval0];
	} // callseq 0
	ret;

}


// ===== COMPILED SASS (sm_100) =====

	.target	sm_100

	.elftype	@"ET_EXEC"


//--------------------- .note.nv.tkinfo           --------------------------
	.section	.note.nv.tkinfo,"",@"SHT_NOTE"
	.sectionflags	@"SHF_NOTE_NV_TKINFO"
	.tkinfo
        /*0018*/ 	.word	0x00000002
        /*0030*/ 	.string	""
        /*0030*/ 	.string	"ptxas"
        /*0030*/ 	.string	"Cuda compilation tools, release 13.0, V13.0.88"
        /*0030*/ 	.string	"Build cuda_13.0.r13.0/compiler.36424714_0"
        /*0030*/ 	.string	"-arch sm_100 -m 64 "



//--------------------- .note.nv.cuinfo           --------------------------
	.section	.note.nv.cuinfo,"",@"SHT_NOTE"
	.sectionflags	@"SHF_NOTE_NV_CUINFO"
        /*0018*/ 	.short	0x0002
        /*001a*/ 	.short	0x0064
        /*001c*/ 	.short	0x0082
	.zero		2


//--------------------- .nv.info                  --------------------------
	.section	.nv.info,"",@"SHT_CUDA_INFO"
	.align	4


	//----- nvinfo : EIATTR_REGCOUNT
	.align		4
        /*0000*/ 	.byte	0x04, 0x2f
        /*0002*/ 	.short	(.L_2 - .L_1)
	.align		4
.L_1:
        /*0004*/ 	.word	index@(_Z4busyv)
        /*0008*/ 	.word	0x00000018


	//----- nvinfo : EIATTR_FRAME_SIZE
	.align		4
.L_2:
        /*000c*/ 	.byte	0x04, 0x11
        /*000e*/ 	.short	(.L_4 - .L_3)
	.align		4
.L_3:
        /*0010*/ 	.word	index@(_Z4busyv)
        /*0014*/ 	.word	0x00000000


	//----- nvinfo : EIATTR_MIN_STACK_SIZE
	.align		4
.L_4:
        /*0018*/ 	.byte	0x04, 0x12
        /*001a*/ 	.short	(.L_6 - .L_5)
	.align		4
.L_5:
        /*001c*/ 	.word	index@(_Z4busyv)
        /*0020*/ 	.word	0x00000000
.L_6:


//--------------------- .nv.compat                --------------------------
	.section	.nv.compat,"",@"SHT_CUDA_COMPAT_INFO"
	.align	4
        /*0000*/ 	.byte	0x02, 0x09, 0x00, 0x00, 0x02, 0x02, 0x01, 0x00, 0x02, 0x05, 0x05, 0x00, 0x03, 0x07, 0x01, 0x01
        /*0010*/ 	.byte	0x02, 0x03, 0x00, 0x00, 0x02, 0x06, 0x01, 0x00, 0x04, 0x0b, 0x08, 0x00, 0x09, 0x00, 0x00, 0x00
        /*0020*/ 	.byte	0x00, 0x00, 0x00, 0x00


//--------------------- .nv.info._Z4busyv         --------------------------
	.section	.nv.info._Z4busyv,"",@"SHT_CUDA_INFO"
	.sectionflags	@""
	.align	4


	//----- nvinfo : EIATTR_CUDA_API_VERSION
	.align		4
        /*0000*/ 	.byte	0x04, 0x37
        /*0002*/ 	.short	(.L_8 - .L_7)
.L_7:
        /*0004*/ 	.word	0x00000082


	//----- nvinfo : EIATTR_SPARSE_MMA_MASK
	.align		4
.L_8:
        /*0008*/ 	.byte	0x03, 0x50
        /*000a*/ 	.short	0x0000


	//----- nvinfo : EIATTR_MAXREG_COUNT
	.align		4
        /*000c*/ 	.byte	0x03, 0x1b
        /*000e*/ 	.short	0x00ff


	//----- nvinfo : EIATTR_EXTERNS
	.align		4
        /*0010*/ 	.byte	0x04, 0x0f
        /*0012*/ 	.short	(.L_10 - .L_9)


	//   ....[0]....
	.align		4
.L_9:
        /*0014*/ 	.word	index@(vprintf)


	//----- nvinfo : EIATTR_MERCURY_ISA_VERSION
	.align		4
.L_10:
        /*0018*/ 	.byte	0x03, 0x5f
        /*001a*/ 	.short	0x0101


	//----- nvinfo : EIATTR_VRC_CTA_INIT_COUNT
	.align		4
        /*001c*/ 	.byte	0x02, 0x4a
	.zero		1
	.zero		1


	//----- nvinfo : EIATTR_SYSCALL_OFFSETS
	.align		4
        /*0020*/ 	.byte	0x04, 0x46
        /*0022*/ 	.short	(.L_12 - .L_11)


	//   ....[0]....
.L_11:
        /*0024*/ 	.word	0x00000100


	//----- nvinfo : EIATTR_EXIT_INSTR_OFFSETS
	.align		4
.L_12:
        /*0028*/ 	.byte	0x04, 0x1c
        /*002a*/ 	.short	(.L_14 - .L_13)


	//   ....[0]....
.L_13:
        /*002c*/ 	.word	0x00000110


	//----- nvinfo : EIATTR_SW_WAR
	.align		4
.L_14:
        /*0030*/ 	.byte	0x04, 0x36
        /*0032*/ 	.short	(.L_16 - .L_15)
.L_15:
        /*0034*/ 	.word	0x00000008
.L_16:


//--------------------- .nv.callgraph             --------------------------
	.section	.nv.callgraph,"",@"SHT_CUDA_CALLGRAPH"
	.align	4
	.sectionentsize	8
	.align		4
        /*0000*/ 	.word	0x00000000
	.align		4
        /*0004*/ 	.word	0xffffffff
	.align		4
        /*0008*/ 	.word	index@(_Z4busyv)
	.align		4
        /*000c*/ 	.word	index@(vprintf)
	.align		4
        /*0010*/ 	.word	0x00000000
	.align		4
        /*0014*/ 	.word	0xfffffffe
	.align		4
        /*0018*/ 	.word	0x00000000
	.align		4
        /*001c*/ 	.word	0xfffffffd
	.align		4
        /*0020*/ 	.word	0x00000000
	.align		4
        /*0024*/ 	.word	0xfffffffc


//--------------------- .nv.constant4             --------------------------
	.section	.nv.constant4,"a",@progbits
	.align	8
	.align		8
.nv.constant4:
        /*0000*/ 	.dword	vprintf
	.align		8
        /*0008*/ 	.dword	$str


//--------------------- .text._Z4busyv            --------------------------
	.section	.text._Z4busyv,"ax",@progbits
	.align	128
        .global         _Z4busyv
        .type           _Z4busyv,@function
        .size           _Z4busyv,(.L_x_3 - _Z4busyv)
        .other          _Z4busyv,@"STO_CUDA_ENTRY STV_DEFAULT"
_Z4busyv:
.text._Z4busyv:
[----:B------:R-:W0:Y:S08]  /*0000*/  LDC R1, c[0x0][0x37c] ;  /* 0x0000df00ff017b82 */ /* 0x000e300000000800 */
[----:B------:R-:W1:Y:S01]  /*0010*/  S2UR UR4, SR_CLOCKLO ;  /* 0x00000000000479c3 */ /* 0x000e620000005000 */
[----:B------:R-:W-:Y:S01]  /*0020*/  NOP ;  /* 0x0000000000007918 */ /* 0x000fe20000000000 */
[----:B-1----:R-:W-:-:S04]  /*0030*/  UIADD3 UR5, UP0, UPT, UR4, 0x3b9aca00, URZ ;  /* 0x3b9aca0004057890 */ /* 0x002fc8000ff1e0ff */
[----:B------:R-:W-:-:S12]  /*0040*/  ULEA.HI.X.SX32 UR4, UR4, URZ, 0x1, UP0 ;  /* 0x000000ff04047291 */ /* 0x000fd800080f0eff */
.L_x_0:
[----:B------:R-:W-:-:S06]  /*0050*/  CS2R R2, SR_CLOCKLO ;  /* 0x0000000000027805 */ /* 0x000fcc0000015000 */
[----:B------:R-:W-:-:S04]  /*0060*/  ISETP.GE.U32.AND P0, PT, R2, UR5, PT ;  /* 0x0000000502007c0c */ /* 0x000fc8000bf06070 */
[----:B------:R-:W-:-:S13]  /*0070*/  ISETP.GE.AND.EX P0, PT, R3, UR4, PT, P0 ;  /* 0x0000000403007c0c */ /* 0x000fda000bf06300 */
[----:B------:R-:W-:Y:S05]  /*0080*/  @!P0 BRA `(.L_x_0) ;  /* 0xfffffffc00f08947 */ /* 0x000fea000383ffff */
[----:B------:R-:W-:Y:S01]  /*0090*/  MOV R0, 0x0 ;  /* 0x0000000000007802 */ /* 0x000fe20000000f00 */
[----:B------:R-:W1:Y:S01]  /*00a0*/  LDCU.64 UR4, c[0x4][0x8] ;  /* 0x01000100ff0477ac */ /* 0x000e620008000a00 */
[----:B------:R-:W-:Y:S02]  /*00b0*/  CS2R R6, SRZ ;  /* 0x0000000000067805 */ /* 0x000fe4000001ff00 */
[----:B------:R2:W3:Y:S01]  /*00c0*/  LDC.64 R2, c[0x4][R0] ;  /* 0x0100000000027b82 */ /* 0x0004e20000000a00 */
[----:B-1----:R-:W-:Y:S02]  /*00d0*/  IMAD.U32 R4, RZ, RZ, UR4 ;  /* 0x00000004ff047e24 */ /* 0x002fe4000f8e00ff */
[----:B--2---:R-:W-:-:S07]  /*00e0*/  IMAD.U32 R5, RZ, RZ, UR5 ;  /* 0x00000005ff057e24 */ /* 0x004fce000f8e00ff */
[----:B------:R-:W-:-:S07]  /*00f0*/  LEPC R20, `(.L_x_1) ;  /* 0x000000001014794e */ /* 0x000fce0000000000 */
[----:B0--3--:R-:W-:Y:S05]  /*0100*/  CALL.ABS.NOINC R2 ;  /* 0x0000000002007343 */ /* 0x009fea0003c00000 */
.L_x_1:
[----:B------:R-:W-:Y:S05]  /*0110*/  EXIT ;  /* 0x000000000000794d */ /* 0x000fea0003800000 */
.L_x_2:
[----:B------:R-:W-:-:S00]  /*0120*/  BRA `(.L_x_2) ;  /* 0xfffffffc00fc7947 */ /* 0x000fc0000383ffff */
[----:B------:R-:W-:-:S00]  /*0130*/  NOP ;  /* 0x0000000000007918 */ /* 0x000fc00000000000 */
        /* <DEDUP_REMOVED lines=12> */
.L_x_3:


//--------------------- .nv.global.init           --------------------------
	.section	.nv.global.init,"aw",@progbits
.nv.global.init:
	.type		$str,@object
	.size		$str,(.L_0 - $str)
$str:
        /*0000*/ 	.byte	0x49, 0x27, 0x6d, 0x20, 0x61, 0x77, 0x61, 0x6b, 0x65, 0x21, 0x0a, 0x00
.L_0:


//--------------------- .nv.shared.reserved.0     --------------------------
	.section	.nv.shared.reserved.0,"aw",@nobits
	.weak		__nv_reservedSMEM_offset_0_alias
	.size		__nv_reservedSMEM_offset_0_alias, 0, 64
	.other		__nv_reservedSMEM_offset_0_alias,@"STO_CUDA_RESERVED_SHARED STV_DEFAULT"
__nv_reservedSMEM_offset_0_alias:
	.zero		0
	.zero		64


//--------------------- .nv.constant0._Z4busyv    --------------------------
	.section	.nv.constant0._Z4busyv,"a",@progbits
	.sectionflags	@""
	.align	4
.nv.constant0._Z4busyv:
	.zero		896


//--------------------- SYMBOLS --------------------------

	.type		.nv.reservedSmem.offset0,@object
	.size		.nv.reservedSmem.offset0,0x4
	.type		vprintf,@function
